//
// Generated by NVIDIA NVVM Compiler
//
// Compiler Build ID: CL-36424714
// Cuda compilation tools, release 13.0, V13.0.88
// Based on NVVM 20.0.0
//

.version 9.0
.target sm_100
.address_size 64

	// .globl	_Z26convolution3D_basic_kernelPfS_S_iiii

.visible .entry _Z26convolution3D_basic_kernelPfS_S_iiii(
	.param .u64 .ptr .align 1 _Z26convolution3D_basic_kernelPfS_S_iiii_param_0,
	.param .u64 .ptr .align 1 _Z26convolution3D_basic_kernelPfS_S_iiii_param_1,
	.param .u64 .ptr .align 1 _Z26convolution3D_basic_kernelPfS_S_iiii_param_2,
	.param .u32 _Z26convolution3D_basic_kernelPfS_S_iiii_param_3,
	.param .u32 _Z26convolution3D_basic_kernelPfS_S_iiii_param_4,
	.param .u32 _Z26convolution3D_basic_kernelPfS_S_iiii_param_5,
	.param .u32 _Z26convolution3D_basic_kernelPfS_S_iiii_param_6
)
{
	.reg .pred 	%p<98>;
	.reg .b32 	%r<89>;
	.reg .b32 	%f<92>;
	.reg .b64 	%rd<25>;

	ld.param.u64 	%rd10, [_Z26convolution3D_basic_kernelPfS_S_iiii_param_0];
	ld.param.u64 	%rd11, [_Z26convolution3D_basic_kernelPfS_S_iiii_param_1];
	ld.param.u64 	%rd9, [_Z26convolution3D_basic_kernelPfS_S_iiii_param_2];
	ld.param.u32 	%r38, [_Z26convolution3D_basic_kernelPfS_S_iiii_param_3];
	ld.param.u32 	%r39, [_Z26convolution3D_basic_kernelPfS_S_iiii_param_4];
	ld.param.u32 	%r42, [_Z26convolution3D_basic_kernelPfS_S_iiii_param_5];
	ld.param.u32 	%r41, [_Z26convolution3D_basic_kernelPfS_S_iiii_param_6];
	cvta.to.global.u64 	%rd1, %rd10;
	cvta.to.global.u64 	%rd2, %rd11;
	mov.u32 	%r43, %ctaid.x;
	mov.u32 	%r44, %ntid.x;
	mov.u32 	%r45, %tid.x;
	mad.lo.s32 	%r1, %r43, %r44, %r45;
	mov.u32 	%r46, %ctaid.y;
	mov.u32 	%r47, %ntid.y;
	mov.u32 	%r48, %tid.y;
	mad.lo.s32 	%r49, %r46, %r47, %r48;
	mov.u32 	%r50, %ctaid.z;
	mov.u32 	%r51, %ntid.z;
	mov.u32 	%r52, %tid.z;
	mad.lo.s32 	%r3, %r50, %r51, %r52;
	setp.ge.s32 	%p3, %r1, %r39;
	setp.ge.s32 	%p4, %r49, %r42;
	or.pred  	%p5, %p3, %p4;
	setp.ge.s32 	%p6, %r3, %r41;
	or.pred  	%p7, %p5, %p6;
	@%p7 bra 	$L__BB0_44;
	setp.lt.s32 	%p8, %r38, 0;
	mov.f32 	%f73, 0f00000000;
	@%p8 bra 	$L__BB0_43;
	shl.b32 	%r4, %r38, 1;
	sub.s32 	%r5, %r3, %r38;
	sub.s32 	%r6, %r49, %r38;
	sub.s32 	%r7, %r1, %r38;
	or.b32  	%r8, %r4, 1;
	max.s32 	%r9, %r4, 0;
	and.b32  	%r10, %r9, 2;
	and.b32  	%r11, %r9, 2147483640;
	neg.s32 	%r12, %r11;
	add.s32 	%r13, %r7, 3;
	mov.f32 	%f73, 0f00000000;
	mov.b32 	%r80, 0;
$L__BB0_3:
	add.s32 	%r55, %r80, %r5;
	setp.gt.s32 	%p9, %r55, -1;
	setp.lt.s32 	%p10, %r55, %r41;
	and.pred  	%p1, %p9, %p10;
	mul.lo.s32 	%r15, %r55, %r42;
	mov.b32 	%r81, 0;
$L__BB0_4:
	setp.lt.s32 	%p11, %r4, 7;
	add.s32 	%r57, %r81, %r6;
	setp.gt.s32 	%p12, %r57, -1;
	setp.lt.s32 	%p13, %r57, %r42;
	and.pred  	%p14, %p12, %p13;
	and.pred  	%p2, %p1, %p14;
	mad.lo.s32 	%r58, %r80, %r8, %r81;
	mul.lo.s32 	%r17, %r58, %r8;
	add.s32 	%r59, %r57, %r15;
	mul.lo.s32 	%r18, %r59, %r39;
	mov.b32 	%r87, 0;
	@%p11 bra 	$L__BB0_23;
	add.s32 	%r82, %r7, %r18;
	mov.u32 	%r83, %r13;
	mov.u32 	%r84, %r17;
	mov.u32 	%r85, %r12;
$L__BB0_6:
	.pragma "nounroll";
	add.s32 	%r60, %r83, -3;
	setp.gt.s32 	%p15, %r60, -1;
	setp.lt.s32 	%p16, %r60, %r39;
	and.pred  	%p17, %p15, %p16;
	and.pred  	%p18, %p2, %p17;
	mul.wide.s32 	%rd12, %r84, 4;
	add.s64 	%rd3, %rd2, %rd12;
	mul.wide.s32 	%rd13, %r82, 4;
	add.s64 	%rd4, %rd1, %rd13;
	not.pred 	%p19, %p18;
	@%p19 bra 	$L__BB0_8;
	ld.global.f32 	%f40, [%rd3];
	ld.global.f32 	%f41, [%rd4];
	fma.rn.f32 	%f73, %f40, %f41, %f73;
$L__BB0_8:
	add.s32 	%r61, %r83, -2;
	setp.gt.s32 	%p20, %r61, -1;
	setp.lt.s32 	%p21, %r61, %r39;
	and.pred  	%p22, %p20, %p21;
	and.pred  	%p23, %p2, %p22;
	not.pred 	%p24, %p23;
	@%p24 bra 	$L__BB0_10;
	ld.global.f32 	%f42, [%rd3+4];
	ld.global.f32 	%f43, [%rd4+4];
	fma.rn.f32 	%f73, %f42, %f43, %f73;
$L__BB0_10:
	add.s32 	%r62, %r83, -1;
	setp.gt.s32 	%p25, %r62, -1;
	setp.lt.s32 	%p26, %r62, %r39;
	and.pred  	%p27, %p25, %p26;
	and.pred  	%p28, %p2, %p27;
	not.pred 	%p29, %p28;
	@%p29 bra 	$L__BB0_12;
	ld.global.f32 	%f44, [%rd3+8];
	ld.global.f32 	%f45, [%rd4+8];
	fma.rn.f32 	%f73, %f44, %f45, %f73;
$L__BB0_12:
	setp.gt.s32 	%p30, %r83, -1;
	setp.lt.s32 	%p31, %r83, %r39;
	and.pred  	%p32, %p30, %p31;
	and.pred  	%p33, %p2, %p32;
	not.pred 	%p34, %p33;
	@%p34 bra 	$L__BB0_14;
	ld.global.f32 	%f46, [%rd3+12];
	ld.global.f32 	%f47, [%rd4+12];
	fma.rn.f32 	%f73, %f46, %f47, %f73;
$L__BB0_14:
	add.s32 	%r63, %r83, 1;
	setp.gt.s32 	%p35, %r63, -1;
	setp.lt.s32 	%p36, %r63, %r39;
	and.pred  	%p37, %p35, %p36;
	and.pred  	%p38, %p2, %p37;
	not.pred 	%p39, %p38;
	@%p39 bra 	$L__BB0_16;
	ld.global.f32 	%f48, [%rd3+16];
	ld.global.f32 	%f49, [%rd4+16];
	fma.rn.f32 	%f73, %f48, %f49, %f73;
$L__BB0_16:
	add.s32 	%r64, %r83, 2;
	setp.gt.s32 	%p40, %r64, -1;
	setp.lt.s32 	%p41, %r64, %r39;
	and.pred  	%p42, %p40, %p41;
	and.pred  	%p43, %p2, %p42;
	not.pred 	%p44, %p43;
	@%p44 bra 	$L__BB0_18;
	ld.global.f32 	%f50, [%rd3+20];
	ld.global.f32 	%f51, [%rd4+20];
	fma.rn.f32 	%f73, %f50, %f51, %f73;
$L__BB0_18:
	add.s32 	%r65, %r83, 3;
	setp.gt.s32 	%p45, %r65, -1;
	setp.lt.s32 	%p46, %r65, %r39;
	and.pred  	%p47, %p45, %p46;
	and.pred  	%p48, %p2, %p47;
	not.pred 	%p49, %p48;
	@%p49 bra 	$L__BB0_20;
	ld.global.f32 	%f52, [%rd3+24];
	ld.global.f32 	%f53, [%rd4+24];
	fma.rn.f32 	%f73, %f52, %f53, %f73;
$L__BB0_20:
	add.s32 	%r66, %r83, 4;
	setp.gt.s32 	%p50, %r66, -1;
	setp.lt.s32 	%p51, %r66, %r39;
	and.pred  	%p52, %p50, %p51;
	and.pred  	%p53, %p2, %p52;
	not.pred 	%p54, %p53;
	@%p54 bra 	$L__BB0_22;
	ld.global.f32 	%f54, [%rd3+28];
	ld.global.f32 	%f55, [%rd4+28];
	fma.rn.f32 	%f73, %f54, %f55, %f73;
$L__BB0_22:
	add.s32 	%r85, %r85, 8;
	add.s32 	%r84, %r84, 8;
	add.s32 	%r83, %r83, 8;
	add.s32 	%r82, %r82, 8;
	setp.ne.s32 	%p55, %r85, 0;
	mov.u32 	%r87, %r11;
	@%p55 bra 	$L__BB0_6;
$L__BB0_23:
	and.b32  	%r67, %r9, 6;
	setp.lt.u32 	%p56, %r67, 3;
	@%p56 bra 	$L__BB0_33;
	add.s32 	%r29, %r87, %r7;
	setp.gt.s32 	%p57, %r29, -1;
	setp.lt.s32 	%p58, %r29, %r39;
	and.pred  	%p59, %p57, %p58;
	and.pred  	%p61, %p2, %p59;
	add.s32 	%r68, %r87, %r17;
	mul.wide.s32 	%rd14, %r68, 4;
	add.s64 	%rd5, %rd2, %rd14;
	add.s32 	%r69, %r29, %r18;
	mul.wide.s32 	%rd15, %r69, 4;
	add.s64 	%rd6, %rd1, %rd15;
	not.pred 	%p62, %p61;
	@%p62 bra 	$L__BB0_26;
	ld.global.f32 	%f56, [%rd5];
	ld.global.f32 	%f57, [%rd6];
	fma.rn.f32 	%f73, %f56, %f57, %f73;
$L__BB0_26:
	add.s32 	%r70, %r29, 1;
	setp.gt.s32 	%p63, %r70, -1;
	setp.lt.s32 	%p64, %r70, %r39;
	and.pred  	%p65, %p63, %p64;
	and.pred  	%p66, %p2, %p65;
	not.pred 	%p67, %p66;
	@%p67 bra 	$L__BB0_28;
	ld.global.f32 	%f58, [%rd5+4];
	ld.global.f32 	%f59, [%rd6+4];
	fma.rn.f32 	%f73, %f58, %f59, %f73;
$L__BB0_28:
	add.s32 	%r71, %r29, 2;
	setp.gt.s32 	%p68, %r71, -1;
	setp.lt.s32 	%p69, %r71, %r39;
	and.pred  	%p70, %p68, %p69;
	and.pred  	%p71, %p2, %p70;
	not.pred 	%p72, %p71;
	@%p72 bra 	$L__BB0_30;
	ld.global.f32 	%f60, [%rd5+8];
	ld.global.f32 	%f61, [%rd6+8];
	fma.rn.f32 	%f73, %f60, %f61, %f73;
$L__BB0_30:
	add.s32 	%r72, %r29, 3;
	setp.gt.s32 	%p73, %r72, -1;
	setp.lt.s32 	%p74, %r72, %r39;
	and.pred  	%p75, %p73, %p74;
	and.pred  	%p76, %p2, %p75;
	not.pred 	%p77, %p76;
	@%p77 bra 	$L__BB0_32;
	ld.global.f32 	%f62, [%rd5+12];
	ld.global.f32 	%f63, [%rd6+12];
	fma.rn.f32 	%f73, %f62, %f63, %f73;
$L__BB0_32:
	add.s32 	%r87, %r87, 4;
$L__BB0_33:
	setp.eq.s32 	%p78, %r10, 0;
	@%p78 bra 	$L__BB0_39;
	add.s32 	%r32, %r87, %r7;
	setp.gt.s32 	%p79, %r32, -1;
	setp.lt.s32 	%p80, %r32, %r39;
	and.pred  	%p81, %p79, %p80;
	and.pred  	%p83, %p2, %p81;
	add.s32 	%r73, %r87, %r17;
	mul.wide.s32 	%rd16, %r73, 4;
	add.s64 	%rd7, %rd2, %rd16;
	add.s32 	%r74, %r32, %r18;
	mul.wide.s32 	%rd17, %r74, 4;
	add.s64 	%rd8, %rd1, %rd17;
	not.pred 	%p84, %p83;
	@%p84 bra 	$L__BB0_36;
	ld.global.f32 	%f64, [%rd7];
	ld.global.f32 	%f65, [%rd8];
	fma.rn.f32 	%f73, %f64, %f65, %f73;
$L__BB0_36:
	add.s32 	%r75, %r32, 1;
	setp.gt.s32 	%p85, %r75, -1;
	setp.lt.s32 	%p86, %r75, %r39;
	and.pred  	%p87, %p85, %p86;
	and.pred  	%p88, %p2, %p87;
	not.pred 	%p89, %p88;
	@%p89 bra 	$L__BB0_38;
	ld.global.f32 	%f66, [%rd7+4];
	ld.global.f32 	%f67, [%rd8+4];
	fma.rn.f32 	%f73, %f66, %f67, %f73;
$L__BB0_38:
	add.s32 	%r87, %r87, 2;
$L__BB0_39:
	add.s32 	%r35, %r87, %r7;
	setp.gt.s32 	%p90, %r35, -1;
	setp.lt.s32 	%p91, %r35, %r39;
	and.pred  	%p92, %p90, %p91;
	and.pred  	%p94, %p2, %p92;
	not.pred 	%p95, %p94;
	@%p95 bra 	$L__BB0_41;
	add.s32 	%r76, %r87, %r17;
	mul.wide.s32 	%rd18, %r76, 4;
	add.s64 	%rd19, %rd2, %rd18;
	ld.global.f32 	%f68, [%rd19];
	add.s32 	%r77, %r35, %r18;
	mul.wide.s32 	%rd20, %r77, 4;
	add.s64 	%rd21, %rd1, %rd20;
	ld.global.f32 	%f69, [%rd21];
	fma.rn.f32 	%f73, %f68, %f69, %f73;
$L__BB0_41:
	add.s32 	%r36, %r81, 1;
	setp.ne.s32 	%p96, %r81, %r9;
	mov.u32 	%r81, %r36;
	@%p96 bra 	$L__BB0_4;
	add.s32 	%r37, %r80, 1;
	setp.ne.s32 	%p97, %r80, %r9;
	mov.u32 	%r80, %r37;
	@%p97 bra 	$L__BB0_3;
$L__BB0_43:
	mad.lo.s32 	%r78, %r42, %r3, %r49;
	mad.lo.s32 	%r79, %r78, %r39, %r1;
	cvta.to.global.u64 	%rd22, %rd9;
	mul.wide.s32 	%rd23, %r79, 4;
	add.s64 	%rd24, %rd22, %rd23;
	st.global.f32 	[%rd24], %f73;
$L__BB0_44:
	ret;

}


// ===== COMPILED SASS (sm_100) =====

	.target	sm_100

	.elftype	@"ET_EXEC"


//--------------------- .note.nv.tkinfo           --------------------------
	.section	.note.nv.tkinfo,"",@"SHT_NOTE"
	.sectionflags	@"SHF_NOTE_NV_TKINFO"
	.tkinfo
        /*0018*/ 	.word	0x00000002
        /*0030*/ 	.string	""
        /*0030*/ 	.string	"ptxas"
        /*0030*/ 	.string	"Cuda compilation tools, release 13.0, V13.0.88"
        /*0030*/ 	.string	"Build cuda_13.0.r13.0/compiler.36424714_0"
        /*0030*/ 	.string	"-arch sm_100 -m 64 "



//--------------------- .note.nv.cuinfo           --------------------------
	.section	.note.nv.cuinfo,"",@"SHT_NOTE"
	.sectionflags	@"SHF_NOTE_NV_CUINFO"
        /*0018*/ 	.short	0x0002
        /*001a*/ 	.short	0x0064
        /*001c*/ 	.short	0x0082
	.zero		2


//--------------------- .nv.info                  --------------------------
	.section	.nv.info,"",@"SHT_CUDA_INFO"
	.align	4


	//----- nvinfo : EIATTR_REGCOUNT
	.align		4
        /*0000*/ 	.byte	0x04, 0x2f
        /*0002*/ 	.short	(.L_1 - .L_0)
	.align		4
.L_0:
        /*0004*/ 	.word	index@(_Z26convolution3D_basic_kernelPfS_S_iiii)
        /*0008*/ 	.word	0x0000001d


	//----- nvinfo : EIATTR_FRAME_SIZE
	.align		4
.L_1:
        /*000c*/ 	.byte	0x04, 0x11
        /*000e*/ 	.short	(.L_3 - .L_2)
	.align		4
.L_2:
        /*0010*/ 	.word	index@(_Z26convolution3D_basic_kernelPfS_S_iiii)
        /*0014*/ 	.word	0x00000000


	//----- nvinfo : EIATTR_MIN_STACK_SIZE
	.align		4
.L_3:
        /*0018*/ 	.byte	0x04, 0x12
        /*001a*/ 	.short	(.L_5 - .L_4)
	.align		4
.L_4:
        /*001c*/ 	.word	index@(_Z26convolution3D_basic_kernelPfS_S_iiii)
        /*0020*/ 	.word	0x00000000
.L_5:


//--------------------- .nv.compat                --------------------------
	.section	.nv.compat,"",@"SHT_CUDA_COMPAT_INFO"
	.align	4
        /*0000*/ 	.byte	0x02, 0x09, 0x00, 0x00, 0x02, 0x02, 0x01, 0x00, 0x02, 0x05, 0x05, 0x00, 0x03, 0x07, 0x01, 0x01
        /*0010*/ 	.byte	0x02, 0x03, 0x00, 0x00, 0x02, 0x06, 0x01, 0x00, 0x04, 0x0b, 0x08, 0x00, 0x09, 0x00, 0x00, 0x00
        /*0020*/ 	.byte	0x00, 0x00, 0x00, 0x00


//--------------------- .nv.info._Z26convolution3D_basic_kernelPfS_S_iiii --------------------------
	.section	.nv.info._Z26convolution3D_basic_kernelPfS_S_iiii,"",@"SHT_CUDA_INFO"
	.sectionflags	@""
	.align	4


	//----- nvinfo : EIATTR_CUDA_API_VERSION
	.align		4
        /*0000*/ 	.byte	0x04, 0x37
        /*0002*/ 	.short	(.L_7 - .L_6)
.L_6:
        /*0004*/ 	.word	0x00000082


	//----- nvinfo : EIATTR_KPARAM_INFO
	.align		4
.L_7:
        /*0008*/ 	.byte	0x04, 0x17
        /*000a*/ 	.short	(.L_9 - .L_8)
.L_8:
        /*000c*/ 	.word	0x00000000
        /*0010*/ 	.short	0x0006
        /*0012*/ 	.short	0x0024
        /*0014*/ 	.byte	0x00, 0xf0, 0x11, 0x00


	//----- nvinfo : EIATTR_KPARAM_INFO
	.align		4
.L_9:
        /*0018*/ 	.byte	0x04, 0x17
        /*001a*/ 	.short	(.L_11 - .L_10)
.L_10:
        /*001c*/ 	.word	0x00000000
        /*0020*/ 	.short	0x0005
        /*0022*/ 	.short	0x0020
        /*0024*/ 	.byte	0x00, 0xf0, 0x11, 0x00


	//----- nvinfo : EIATTR_KPARAM_INFO
	.align		4
.L_11:
        /*0028*/ 	.byte	0x04, 0x17
        /*002a*/ 	.short	(.L_13 - .L_12)
.L_12:
        /*002c*/ 	.word	0x00000000
        /*0030*/ 	.short	0x0004
        /*0032*/ 	.short	0x001c
        /*0034*/ 	.byte	0x00, 0xf0, 0x11, 0x00


	//----- nvinfo : EIATTR_KPARAM_INFO
	.align		4
.L_13:
        /*0038*/ 	.byte	0x04, 0x17
        /*003a*/ 	.short	(.L_15 - .L_14)
.L_14:
        /*003c*/ 	.word	0x00000000
        /*0040*/ 	.short	0x0003
        /*0042*/ 	.short	0x0018
        /*0044*/ 	.byte	0x00, 0xf0, 0x11, 0x00


	//----- nvinfo : EIATTR_KPARAM_INFO
	.align		4
.L_15:
        /*0048*/ 	.byte	0x04, 0x17
        /*004a*/ 	.short	(.L_17 - .L_16)
.L_16:
        /*004c*/ 	.word	0x00000000
        /*0050*/ 	.short	0x0002
        /*0052*/ 	.short	0x0010
        /*0054*/ 	.byte	0x00, 0xf5, 0x21, 0x00


	//----- nvinfo : EIATTR_KPARAM_INFO
	.align		4
.L_17:
        /*0058*/ 	.byte	0x04, 0x17
        /*005a*/ 	.short	(.L_19 - .L_18)
.L_18:
        /*005c*/ 	.word	0x00000000
        /*0060*/ 	.short	0x0001
        /*0062*/ 	.short	0x0008
        /*0064*/ 	.byte	0x00, 0xf5, 0x21, 0x00


	//----- nvinfo : EIATTR_KPARAM_INFO
	.align		4
.L_19:
        /*0068*/ 	.byte	0x04, 0x17
        /*006a*/ 	.short	(.L_21 - .L_20)
.L_20:
        /*006c*/ 	.word	0x00000000
        /*0070*/ 	.short	0x0000
        /*0072*/ 	.short	0x0000
        /*0074*/ 	.byte	0x00, 0xf5, 0x21, 0x00


	//----- nvinfo : EIATTR_SPARSE_MMA_MASK
	.align		4
.L_21:
        /*0078*/ 	.byte	0x03, 0x50
        /*007a*/ 	.short	0x0000


	//----- nvinfo : EIATTR_MAXREG_COUNT
	.align		4
        /*007c*/ 	.byte	0x03, 0x1b
        /*007e*/ 	.short	0x00ff


	//----- nvinfo : EIATTR_MERCURY_ISA_VERSION
	.align		4
        /*0080*/ 	.byte	0x03, 0x5f
        /*0082*/ 	.short	0x0101


	//----- nvinfo : EIATTR_VRC_CTA_INIT_COUNT
	.align		4
        /*0084*/ 	.byte	0x02, 0x4a
	.zero		1
	.zero		1


	//----- nvinfo : EIATTR_EXIT_INSTR_OFFSETS
	.align		4
        /*0088*/ 	.byte	0x04, 0x1c
        /*008a*/ 	.short	(.L_23 - .L_22)


	//   ....[0]....
.L_22:
        /*008c*/ 	.word	0x00000120


	//   ....[1]....
        /*0090*/ 	.word	0x00000d80


	//----- nvinfo : EIATTR_CRS_STACK_SIZE
	.align		4
.L_23:
        /*0094*/ 	.byte	0x04, 0x1e
        /*0096*/ 	.short	(.L_25 - .L_24)
.L_24:
        /*0098*/ 	.word	0x00000000


	//----- nvinfo : EIATTR_CBANK_PARAM_SIZE
	.align		4
.L_25:
        /*009c*/ 	.byte	0x03, 0x19
        /*009e*/ 	.short	0x0028


	//----- nvinfo : EIATTR_PARAM_CBANK
	.align		4
        /*00a0*/ 	.byte	0x04, 0x0a
        /*00a2*/ 	.short	(.L_27 - .L_26)
	.align		4
.L_26:
        /*00a4*/ 	.word	index@(.nv.constant0._Z26convolution3D_basic_kernelPfS_S_iiii)
        /*00a8*/ 	.short	0x0380
        /*00aa*/ 	.short	0x0028


	//----- nvinfo : EIATTR_SW_WAR
	.align		4
.L_27:
        /*00ac*/ 	.byte	0x04, 0x36
        /*00ae*/ 	.short	(.L_29 - .L_28)
.L_28:
        /*00b0*/ 	.word	0x00000008
.L_29:


//--------------------- .nv.callgraph             --------------------------
	.section	.nv.callgraph,"",@"SHT_CUDA_CALLGRAPH"
	.align	4
	.sectionentsize	8
	.align		4
        /*0000*/ 	.word	0x00000000
	.align		4
        /*0004*/ 	.word	0xffffffff
	.align		4
        /*0008*/ 	.word	0x00000000
	.align		4
        /*000c*/ 	.word	0xfffffffe
	.align		4
        /*0010*/ 	.word	0x00000000
	.align		4
        /*0014*/ 	.word	0xfffffffd
	.align		4
        /*0018*/ 	.word	0x00000000
	.align		4
        /*001c*/ 	.word	0xfffffffc


//--------------------- .text._Z26convolution3D_basic_kernelPfS_S_iiii --------------------------
	.section	.text._Z26convolution3D_basic_kernelPfS_S_iiii,"ax",@progbits
	.align	128
        .global         _Z26convolution3D_basic_kernelPfS_S_iiii
        .type           _Z26convolution3D_basic_kernelPfS_S_iiii,@function
        .size           _Z26convolution3D_basic_kernelPfS_S_iiii,(.L_x_10 - _Z26convolution3D_basic_kernelPfS_S_iiii)
        .other          _Z26convolution3D_basic_kernelPfS_S_iiii,@"STO_CUDA_ENTRY STV_DEFAULT"
_Z26convolution3D_basic_kernelPfS_S_iiii:
.text._Z26convolution3D_basic_kernelPfS_S_iiii:
[----:B------:R-:W-:Y:S01]  /*0000*/  LDC R1, c[0x0][0x37c] ;  /* 0x0000df00ff017b82 */ /* 0x000fe20000000800 */
[----:B------:R-:W0:Y:S07]  /*0010*/  S2R R5, SR_TID.Y ;  /* 0x0000000000057919 */ /* 0x000e2e0000002200 */
[----:B------:R-:W1:Y:S01]  /*0020*/  LDC R4, c[0x0][0x360] ;  /* 0x0000d800ff047b82 */ /* 0x000e620000000800 */
[----:B------:R-:W2:Y:S01]  /*0030*/  LDCU.64 UR8, c[0x0][0x3a0] ;  /* 0x00007400ff0877ac */ /* 0x000ea20008000a00 */
[----:B------:R-:W1:Y:S01]  /*0040*/  S2R R3, SR_TID.X ;  /* 0x0000000000037919 */ /* 0x000e620000002100 */
[----:B------:R-:W3:Y:S01]  /*0050*/  LDCU UR14, c[0x0][0x39c] ;  /* 0x00007380ff0e77ac */ /* 0x000ee20008000800 */
[----:B------:R-:W4:Y:S04]  /*0060*/  S2R R7, SR_TID.Z ;  /* 0x0000000000077919 */ /* 0x000f280000002300 */
[----:B------:R-:W0:Y:S08]  /*0070*/  S2UR UR5, SR_CTAID.Y ;  /* 0x00000000000579c3 */ /* 0x000e300000002600 */
[----:B------:R-:W0:Y:S08]  /*0080*/  LDC R0, c[0x0][0x364] ;  /* 0x0000d900ff007b82 */ /* 0x000e300000000800 */
[----:B------:R-:W1:Y:S08]  /*0090*/  S2UR UR4, SR_CTAID.X ;  /* 0x00000000000479c3 */ /* 0x000e700000002500 */
[----:B------:R-:W4:Y:S08]  /*00a0*/  S2UR UR6, SR_CTAID.Z ;  /* 0x00000000000679c3 */ /* 0x000f300000002700 */
[----:B------:R-:W4:Y:S01]  /*00b0*/  LDC R2, c[0x0][0x368] ;  /* 0x0000da00ff027b82 */ /* 0x000f220000000800 */
[----:B0-----:R-:W-:-:S05]  /*00c0*/  IMAD R0, R0, UR5, R5 ;  /* 0x0000000500007c24 */ /* 0x001fca000f8e0205 */
[----:B--2---:R-:W-:Y:S01]  /*00d0*/  ISETP.GE.AND P0, PT, R0, UR8, PT ;  /* 0x0000000800007c0c */ /* 0x004fe2000bf06270 */
[----:B-1----:R-:W-:-:S05]  /*00e0*/  IMAD R4, R4, UR4, R3 ;  /* 0x0000000404047c24 */ /* 0x002fca000f8e0203 */
[----:B---3--:R-:W-:Y:S01]  /*00f0*/  ISETP.GE.OR P0, PT, R4, UR14, P0 ;  /* 0x0000000e04007c0c */ /* 0x008fe20008706670 */
[----:B----4-:R-:W-:-:S05]  /*0100*/  IMAD R5, R2, UR6, R7 ;  /* 0x0000000602057c24 */ /* 0x010fca000f8e0207 */
[----:B------:R-:W-:-:S13]  /*0110*/  ISETP.GE.OR P0, PT, R5, UR9, P0 ;  /* 0x0000000905007c0c */ /* 0x000fda0008706670 */
[----:B------:R-:W-:Y:S05]  /*0120*/  @P0 EXIT ;  /* 0x000000000000094d */ /* 0x000fea0003800000 */
[----:B------:R-:W0:Y:S01]  /*0130*/  LDCU UR4, c[0x0][0x398] ;  /* 0x00007300ff0477ac */ /* 0x000e220008000800 */
[----:B------:R-:W-:Y:S01]  /*0140*/  IMAD.MOV.U32 R8, RZ, RZ, RZ ;  /* 0x000000ffff087224 */ /* 0x000fe200078e00ff */
[----:B------:R-:W1:Y:S01]  /*0150*/  LDCU.64 UR12, c[0x0][0x358] ;  /* 0x00006b00ff0c77ac */ /* 0x000e620008000a00 */
[----:B0-----:R-:W-:-:S09]  /*0160*/  UISETP.GE.AND UP0, UPT, UR4, URZ, UPT ;  /* 0x000000ff0400728c */ /* 0x001fd2000bf06270 */
[----:B-1----:R-:W-:Y:S05]  /*0170*/  BRA.U !UP0, `(.L_x_0) ;  /* 0x0000000908e87547 */ /* 0x002fea000b800000 */
[----:B------:R-:W-:Y:S01]  /*0180*/  USHF.L.U32 UR9, UR4, 0x1, URZ ;  /* 0x0000000104097899 */ /* 0x000fe200080006ff */
[----:B------:R-:W-:Y:S02]  /*0190*/  HFMA2 R8, -RZ, RZ, 0, 0 ;  /* 0x00000000ff087431 */ /* 0x000fe400000001ff */
[----:B------:R-:W-:Y:S01]  /*01a0*/  VIADD R16, R5, -UR4 ;  /* 0x8000000405107c36 */ /* 0x000fe20008000000 */
[----:B------:R-:W-:Y:S01]  /*01b0*/  UISETP.LT.AND UP0, UPT, URZ, UR9, UPT ;  /* 0x00000009ff00728c */ /* 0x000fe2000bf01270 */
[----:B------:R-:W-:Y:S02]  /*01c0*/  VIADD R17, R0, -UR4 ;  /* 0x8000000400117c36 */ /* 0x000fe40008000000 */
[----:B------:R-:W-:Y:S01]  /*01d0*/  VIADD R7, R4, -UR4 ;  /* 0x8000000404077c36 */ /* 0x000fe20008000000 */
[----:B------:R-:W-:Y:S01]  /*01e0*/  USEL UR10, URZ, UR9, !UP0 ;  /* 0x00000009ff0a7287 */ /* 0x000fe2000c000000 */
[----:B------:R-:W-:-:S03]  /*01f0*/  UMOV UR4, URZ ;  /* 0x000000ff00047c82 */ /* 0x000fc60008000000 */
[----:B------:R-:W-:-:S12]  /*0200*/  ULOP3.LUT UR11, UR10, 0x7ffffff8, URZ, 0xc0, !UPT ;  /* 0x7ffffff80a0b7892 */ /* 0x000fd8000f8ec0ff */
.L_x_8:
[----:B------:R-:W0:Y:S01]  /*0210*/  LDCU UR5, c[0x0][0x3a4] ;  /* 0x00007480ff0577ac */ /* 0x000e220008000800 */
[----:B------:R-:W-:-:S05]  /*0220*/  VIADD R6, R16, UR4 ;  /* 0x0000000410067c36 */ /* 0x000fca0008000000 */
[----:B0-----:R-:W-:Y:S01]  /*0230*/  ISETP.GE.AND P0, PT, R6, UR5, PT ;  /* 0x0000000506007c0c */ /* 0x001fe2000bf06270 */
[----:B------:R-:W-:-:S03]  /*0240*/  UMOV UR5, URZ ;  /* 0x000000ff00057c82 */ /* 0x000fc60008000000 */
[----:B------:R-:W-:-:S13]  /*0250*/  ISETP.GT.AND P0, PT, R6, -0x1, !P0 ;  /* 0xffffffff0600780c */ /* 0x000fda0004704270 */
.L_x_7:
[----:B------:R-:W0:Y:S01]  /*0260*/  LDCU UR14, c[0x0][0x3a0] ;  /* 0x00007400ff0e77ac */ /* 0x000e220008000800 */
[----:B------:R-:W-:Y:S02]  /*0270*/  VIADD R3, R17, UR5 ;  /* 0x0000000511037c36 */ /* 0x000fe40008000000 */
[----:B------:R-:W-:Y:S01]  /*0280*/  IMAD.MOV.U32 R2, RZ, RZ, RZ ;  /* 0x000000ffff027224 */ /* 0x000fe200078e00ff */
[----:B------:R-:W-:Y:S02]  /*0290*/  UISETP.GE.AND UP1, UPT, UR9, 0x7, UPT ;  /* 0x000000070900788c */ /* 0x000fe4000bf26270 */
[----:B------:R-:W-:Y:S01]  /*02a0*/  UIADD3 UR8, UPT, UPT, UR9, 0x1, URZ ;  /* 0x0000000109087890 */ /* 0x000fe2000fffe0ff */
[----:B------:R-:W-:-:S03]  /*02b0*/  UMOV UR7, UR5 ;  /* 0x0000000500077c82 */ /* 0x000fc60008000000 */
[----:B------:R-:W-:Y:S02]  /*02c0*/  UIMAD UR6, UR8, UR4, UR5 ;  /* 0x00000004080672a4 */ /* 0x000fe4000f8e0205 */
[----:B------:R-:W-:Y:S02]  /*02d0*/  UIADD3 UR5, UPT, UPT, UR5, 0x1, URZ ;  /* 0x0000000105057890 */ /* 0x000fe4000fffe0ff */
[----:B------:R-:W-:Y:S02]  /*02e0*/  UIMAD UR6, UR8, UR6, URZ ;  /* 0x00000006080672a4 */ /* 0x000fe4000f8e02ff */
[----:B------:R-:W-:Y:S01]  /*02f0*/  UISETP.NE.AND UP0, UPT, UR7, UR10, UPT ;  /* 0x0000000a0700728c */ /* 0x000fe2000bf05270 */
[----:B0-----:R-:W-:Y:S01]  /*0300*/  ISETP.GE.AND P1, PT, R3, UR14, PT ;  /* 0x0000000e03007c0c */ /* 0x001fe2000bf26270 */
[----:B------:R-:W-:-:S03]  /*0310*/  IMAD R10, R6, UR14, R3 ;  /* 0x0000000e060a7c24 */ /* 0x000fc6000f8e0203 */
[----:B------:R-:W-:-:S04]  /*0320*/  ISETP.GT.AND P1, PT, R3, -0x1, !P1 ;  /* 0xffffffff0300780c */ /* 0x000fc80004f24270 */
[----:B------:R-:W-:Y:S01]  /*0330*/  PLOP3.LUT P1, PT, P0, P1, PT, 0x80, 0x8 ;  /* 0x000000000008781c */ /* 0x000fe20000723070 */
[----:B------:R-:W-:-:S12]  /*0340*/  BRA.U !UP1, `(.L_x_1) ;  /* 0x0000000509207547 */ /* 0x000fd8000b800000 */
[----:B------:R-:W0:Y:S01]  /*0350*/  LDCU UR8, c[0x0][0x39c] ;  /* 0x00007380ff0877ac */ /* 0x000e220008000800 */
[----:B------:R-:W-:Y:S01]  /*0360*/  IADD3 R14, PT, PT, R7, 0x3, RZ ;  /* 0x00000003070e7810 */ /* 0x000fe20007ffe0ff */
[----:B------:R-:W-:Y:S01]  /*0370*/  IMAD.U32 R11, RZ, RZ, UR6 ;  /* 0x00000006ff0b7e24 */ /* 0x000fe2000f8e00ff */
[----:B------:R-:W1:Y:S01]  /*0380*/  LDCU UR14, c[0x0][0x39c] ;  /* 0x00007380ff0e77ac */ /* 0x000e620008000800 */
[----:B------:R-:W-:Y:S01]  /*0390*/  UIADD3 UR7, UPT, UPT, -UR11, URZ, URZ ;  /* 0x000000ff0b077290 */ /* 0x000fe2000fffe1ff */
[----:B0-----:R-:W-:-:S11]  /*03a0*/  IMAD R9, R10, UR8, R7 ;  /* 0x000000080a097c24 */ /* 0x001fd6000f8e0207 */
.L_x_2:
[----:B------:R-:W0:Y:S01]  /*03b0*/  LDC.64 R2, c[0x0][0x388] ;  /* 0x0000e200ff027b82 */ /* 0x000e220000000a00 */
[C---:B------:R-:W-:Y:S02]  /*03c0*/  VIADD R15, R14.reuse, 0xfffffffd ;  /* 0xfffffffd0e0f7836 */ /* 0x040fe40000000000 */
[----:B------:R-:W-:-:S03]  /*03d0*/  VIADD R18, R14, 0xfffffffe ;  /* 0xfffffffe0e127836 */ /* 0x000fc60000000000 */
[C---:B-1----:R-:W-:Y:S02]  /*03e0*/  ISETP.GE.AND P4, PT, R15.reuse, UR14, PT ;  /* 0x0000000e0f007c0c */ /* 0x042fe4000bf86270 */
[----:B------:R-:W1:Y:S01]  /*03f0*/  LDC.64 R12, c[0x0][0x380] ;  /* 0x0000e000ff0c7b82 */ /* 0x000e620000000a00 */
[C---:B------:R-:W-:Y:S02]  /*0400*/  ISETP.GE.AND P2, PT, R18.reuse, UR14, PT ;  /* 0x0000000e12007c0c */ /* 0x040fe4000bf46270 */
[----:B------:R-:W-:Y:S02]  /*0410*/  ISETP.GT.AND P4, PT, R15, -0x1, !P4 ;  /* 0xffffffff0f00780c */ /* 0x000fe40006784270 */
[----:B------:R-:W-:Y:S02]  /*0420*/  ISETP.GT.AND P2, PT, R18, -0x1, !P2 ;  /* 0xffffffff1200780c */ /* 0x000fe40005744270 */
[----:B------:R-:W-:Y:S02]  /*0430*/  IADD3 R15, PT, PT, R14, -0x1, RZ ;  /* 0xffffffff0e0f7810 */ /* 0x000fe40007ffe0ff */
[----:B------:R-:W-:-:S02]  /*0440*/  PLOP3.LUT P4, PT, P1, P4, PT, 0x80, 0x8 ;  /* 0x000000000008781c */ /* 0x000fc40000f89070 */
[C---:B------:R-:W-:Y:S02]  /*0450*/  ISETP.GE.AND P3, PT, R15.reuse, UR14, PT ;  /* 0x0000000e0f007c0c */ /* 0x040fe4000bf66270 */
[----:B------:R-:W-:Y:S02]  /*0460*/  PLOP3.LUT P2, PT, P1, P2, PT, 0x80, 0x8 ;  /* 0x000000000008781c */ /* 0x000fe40000f45070 */
[----:B------:R-:W-:Y:S01]  /*0470*/  ISETP.GT.AND P3, PT, R15, -0x1, !P3 ;  /* 0xffffffff0f00780c */ /* 0x000fe20005f64270 */
[----:B0-----:R-:W-:-:S03]  /*0480*/  IMAD.WIDE R2, R11, 0x4, R2 ;  /* 0x000000040b027825 */ /* 0x001fc600078e0202 */
[----:B------:R-:W-:-:S03]  /*0490*/  PLOP3.LUT P3, PT, P1, P3, PT, 0x80, 0x8 ;  /* 0x000000000008781c */ /* 0x000fc60000f67070 */
[----:B------:R-:W2:Y:S01]  /*04a0*/  @P4 LDG.E R15, desc[UR12][R2.64] ;  /* 0x0000000c020f4981 */ /* 0x000ea2000c1e1900 */
[----:B-1----:R-:W-:-:S03]  /*04b0*/  IMAD.WIDE R12, R9, 0x4, R12 ;  /* 0x00000004090c7825 */ /* 0x002fc600078e020c */
[----:B------:R-:W3:Y:S04]  /*04c0*/  @P2 LDG.E R19, desc[UR12][R2.64+0x4] ;  /* 0x0000040c02132981 */ /* 0x000ee8000c1e1900 */
[----:B------:R-:W2:Y:S04]  /*04d0*/  @P4 LDG.E R18, desc[UR12][R12.64] ;  /* 0x0000000c0c124981 */ /* 0x000ea8000c1e1900 */
[----:B------:R-:W3:Y:S04]  /*04e0*/  @P2 LDG.E R20, desc[UR12][R12.64+0x4] ;  /* 0x0000040c0c142981 */ /* 0x000ee8000c1e1900 */
[----:B------:R-:W4:Y:S04]  /*04f0*/  @P3 LDG.E R21, desc[UR12][R2.64+0x8] ;  /* 0x0000080c02153981 */ /* 0x000f28000c1e1900 */
[----:B------:R-:W4:Y:S01]  /*0500*/  @P3 LDG.E R22, desc[UR12][R12.64+0x8] ;  /* 0x0000080c0c163981 */ /* 0x000f22000c1e1900 */
[C---:B------:R-:W-:Y:S01]  /*0510*/  VIADD R23, R14.reuse, 0x1 ;  /* 0x000000010e177836 */ /* 0x040fe20000000000 */
[----:B------:R-:W-:-:S04]  /*0520*/  ISETP.GE.AND P6, PT, R14, UR14, PT ;  /* 0x0000000e0e007c0c */ /* 0x000fc8000bfc6270 */
[C---:B------:R-:W-:Y:S02]  /*0530*/  ISETP.GE.AND P5, PT, R23.reuse, UR14, PT ;  /* 0x0000000e17007c0c */ /* 0x040fe4000bfa6270 */
[C---:B------:R-:W-:Y:S02]  /*0540*/  ISETP.GT.AND P6, PT, R14.reuse, -0x1, !P6 ;  /* 0xffffffff0e00780c */ /* 0x040fe400077c4270 */
[----:B------:R-:W-:Y:S01]  /*0550*/  ISETP.GT.AND P5, PT, R23, -0x1, !P5 ;  /* 0xffffffff1700780c */ /* 0x000fe20006fa4270 */
[----:B------:R-:W-:-:S03]  /*0560*/  VIADD R23, R14, 0x2 ;  /* 0x000000020e177836 */ /* 0x000fc60000000000 */
[----:B------:R-:W-:Y:S01]  /*0570*/  PLOP3.LUT P5, PT, P1, P5, PT, 0x80, 0x8 ;  /* 0x000000000008781c */ /* 0x000fe20000fab070 */
[----:B--2---:R-:W-:Y:S01]  /*0580*/  @P4 FFMA R8, R15, R18, R8 ;  /* 0x000000120f084223 */ /* 0x004fe20000000008 */
[----:B------:R-:W-:Y:S01]  /*0590*/  VIADD R15, R14, 0x3 ;  /* 0x000000030e0f7836 */ /* 0x000fe20000000000 */
[----:B------:R-:W-:Y:S02]  /*05a0*/  ISETP.GE.AND P4, PT, R23, UR14, PT ;  /* 0x0000000e17007c0c */ /* 0x000fe4000bf86270 */
[----:B---3--:R-:W-:Y:S01]  /*05b0*/  @P2 FFMA R8, R19, R20, R8 ;  /* 0x0000001413082223 */ /* 0x008fe20000000008 */
[----:B------:R-:W-:-:S07]  /*05c0*/  PLOP3.LUT P2, PT, P1, P6, PT, 0x80, 0x8 ;  /* 0x000000000008781c */ /* 0x000fce0000f4d070 */
[----:B------:R-:W2:Y:S01]  /*05d0*/  @P5 LDG.E R19, desc[UR12][R2.64+0x10] ;  /* 0x0000100c02135981 */ /* 0x000ea2000c1e1900 */
[----:B------:R-:W-:Y:S02]  /*05e0*/  ISETP.GE.AND P6, PT, R15, UR14, PT ;  /* 0x0000000e0f007c0c */ /* 0x000fe4000bfc6270 */
[----:B------:R-:W-:Y:S01]  /*05f0*/  ISETP.GT.AND P4, PT, R23, -0x1, !P4 ;  /* 0xffffffff1700780c */ /* 0x000fe20006784270 */
[----:B------:R-:W2:Y:S01]  /*0600*/  @P5 LDG.E R20, desc[UR12][R12.64+0x10] ;  /* 0x0000100c0c145981 */ /* 0x000ea2000c1e1900 */
[----:B------:R-:W-:Y:S01]  /*0610*/  IADD3 R18, PT, PT, R14, 0x4, RZ ;  /* 0x000000040e127810 */ /* 0x000fe20007ffe0ff */
[----:B----4-:R-:W-:Y:S01]  /*0620*/  @P3 FFMA R8, R21, R22, R8 ;  /* 0x0000001615083223 */ /* 0x010fe20000000008 */
[----:B------:R-:W-:Y:S02]  /*0630*/  ISETP.GT.AND P6, PT, R15, -0x1, !P6 ;  /* 0xffffffff0f00780c */ /* 0x000fe400077c4270 */
[C---:B------:R-:W-:Y:S02]  /*0640*/  ISETP.GE.AND P3, PT, R18.reuse, UR14, PT ;  /* 0x0000000e12007c0c */ /* 0x040fe4000bf66270 */
[----:B------:R-:W-:Y:S01]  /*0650*/  PLOP3.LUT P4, PT, P1, P4, PT, 0x80, 0x8 ;  /* 0x000000000008781c */ /* 0x000fe20000f89070 */
[----:B------:R-:W3:Y:S01]  /*0660*/  @P2 LDG.E R15, desc[UR12][R2.64+0xc] ;  /* 0x00000c0c020f2981 */ /* 0x000ee2000c1e1900 */
[----:B------:R-:W-:-:S02]  /*0670*/  ISETP.GT.AND P3, PT, R18, -0x1, !P3 ;  /* 0xffffffff1200780c */ /* 0x000fc40005f64270 */
[----:B------:R-:W-:Y:S01]  /*0680*/  PLOP3.LUT P6, PT, P1, P6, PT, 0x80, 0x8 ;  /* 0x000000000008781c */ /* 0x000fe20000fcd070 */
[----:B------:R-:W3:Y:S01]  /*0690*/  @P2 LDG.E R18, desc[UR12][R12.64+0xc] ;  /* 0x00000c0c0c122981 */ /* 0x000ee2000c1e1900 */
[----:B------:R-:W-:-:S07]  /*06a0*/  PLOP3.LUT P3, PT, P1, P3, PT, 0x80, 0x8 ;  /* 0x000000000008781c */ /* 0x000fce0000f67070 */
[----:B------:R-:W4:Y:S04]  /*06b0*/  @P4 LDG.E R21, desc[UR12][R2.64+0x14] ;  /* 0x0000140c02154981 */ /* 0x000f28000c1e1900 */
[----:B------:R-:W4:Y:S04]  /*06c0*/  @P4 LDG.E R22, desc[UR12][R12.64+0x14] ;  /* 0x0000140c0c164981 */ /* 0x000f28000c1e1900 */
[----:B------:R-:W5:Y:S04]  /*06d0*/  @P6 LDG.E R23, desc[UR12][R2.64+0x18] ;  /* 0x0000180c02176981 */ /* 0x000f68000c1e1900 */
[----:B------:R-:W5:Y:S04]  /*06e0*/  @P6 LDG.E R24, desc[UR12][R12.64+0x18] ;  /* 0x0000180c0c186981 */ /* 0x000f68000c1e1900 */
[----:B------:R-:W5:Y:S04]  /*06f0*/  @P3 LDG.E R25, desc[UR12][R2.64+0x1c] ;  /* 0x00001c0c02193981 */ /* 0x000f68000c1e1900 */
[----:B------:R-:W5:Y:S01]  /*0700*/  @P3 LDG.E R26, desc[UR12][R12.64+0x1c] ;  /* 0x00001c0c0c1a3981 */ /* 0x000f62000c1e1900 */
[----:B------:R-:W-:-:S04]  /*0710*/  UIADD3 UR7, UPT, UPT, UR7, 0x8, URZ ;  /* 0x0000000807077890 */ /* 0x000fc8000fffe0ff */
[----:B------:R-:W-:Y:S01]  /*0720*/  UISETP.NE.AND UP1, UPT, UR7, URZ, UPT ;  /* 0x000000ff0700728c */ /* 0x000fe2000bf25270 */
[----:B------:R-:W-:Y:S02]  /*0730*/  VIADD R14, R14, 0x8 ;  /* 0x000000080e0e7836 */ /* 0x000fe40000000000 */
[----:B------:R-:W-:Y:S02]  /*0740*/  VIADD R11, R11, 0x8 ;  /* 0x000000080b0b7836 */ /* 0x000fe40000000000 */
[----:B------:R-:W-:Y:S02]  /*0750*/  VIADD R9, R9, 0x8 ;  /* 0x0000000809097836 */ /* 0x000fe40000000000 */
[----:B---3--:R-:W-:-:S04]  /*0760*/  @P2 FFMA R8, R15, R18, R8 ;  /* 0x000000120f082223 */ /* 0x008fc80000000008 */
[----:B--2---:R-:W-:-:S04]  /*0770*/  @P5 FFMA R8, R19, R20, R8 ;  /* 0x0000001413085223 */ /* 0x004fc80000000008 */
[----:B----4-:R-:W-:-:S04]  /*0780*/  @P4 FFMA R8, R21, R22, R8 ;  /* 0x0000001615084223 */ /* 0x010fc80000000008 */
[----:B-----5:R-:W-:-:S04]  /*0790*/  @P6 FFMA R8, R23, R24, R8 ;  /* 0x0000001817086223 */ /* 0x020fc80000000008 */
[----:B------:R-:W-:Y:S01]  /*07a0*/  @P3 FFMA R8, R25, R26, R8 ;  /* 0x0000001a19083223 */ /* 0x000fe20000000008 */
[----:B------:R-:W-:Y:S06]  /*07b0*/  BRA.U UP1, `(.L_x_2) ;  /* 0xfffffff901fc7547 */ /* 0x000fec000b83ffff */
[----:B------:R-:W-:-:S07]  /*07c0*/  MOV R2, UR11 ;  /* 0x0000000b00027c02 */ /* 0x000fce0008000f00 */
.L_x_1:
[----:B------:R-:W-:Y:S01]  /*07d0*/  ULOP3.LUT UR7, UR10, 0x6, URZ, 0xc0, !UPT ;  /* 0x000000060a077892 */ /* 0x000fe2000f8ec0ff */
[----:B------:R-:W0:Y:S03]  /*07e0*/  LDCU UR14, c[0x0][0x39c] ;  /* 0x00007380ff0e77ac */ /* 0x000e260008000800 */
[----:B------:R-:W-:Y:S02]  /*07f0*/  UISETP.GE.U32.AND UP1, UPT, UR7, 0x3, UPT ;  /* 0x000000030700788c */ /* 0x000fe4000bf26070 */
[----:B------:R-:W-:-:S07]  /*0800*/  ULOP3.LUT UP2, URZ, UR10, 0x2, URZ, 0xc0, !UPT ;  /* 0x000000020aff7892 */ /* 0x000fce000f84c0ff */
[----:B------:R-:W-:Y:S05]  /*0810*/  BRA.U !UP1, `(.L_x_3) ;  /* 0x0000000109907547 */ /* 0x000fea000b800000 */
[----:B------:R-:W1:Y:S01]  /*0820*/  LDCU UR7, c[0x0][0x39c] ;  /* 0x00007380ff0777ac */ /* 0x000e620008000800 */
[----:B------:R-:W2:Y:S01]  /*0830*/  LDC.64 R14, c[0x0][0x388] ;  /* 0x0000e200ff0e7b82 */ /* 0x000ea20000000a00 */
[----:B------:R-:W-:-:S04]  /*0840*/  IMAD.IADD R9, R7, 0x1, R2 ;  /* 0x0000000107097824 */ /* 0x000fc800078e0202 */
[C---:B------:R-:W-:Y:S01]  /*0850*/  VIADD R3, R9.reuse, 0x1 ;  /* 0x0000000109037836 */ /* 0x040fe20000000000 */
[C---:B------:R-:W-:Y:S01]  /*0860*/  IADD3 R18, PT, PT, R9.reuse, 0x3, RZ ;  /* 0x0000000309127810 */ /* 0x040fe20007ffe0ff */
[C---:B------:R-:W-:Y:S01]  /*0870*/  VIADD R11, R9.reuse, 0x2 ;  /* 0x00000002090b7836 */ /* 0x040fe20000000000 */
[----:B------:R-:W3:Y:S01]  /*0880*/  LDC.64 R12, c[0x0][0x380] ;  /* 0x0000e000ff0c7b82 */ /* 0x000ee20000000a00 */
[----:B-1----:R-:W-:Y:S02]  /*0890*/  ISETP.GE.AND P2, PT, R9, UR7, PT ;  /* 0x0000000709007c0c */ /* 0x002fe4000bf46270 */
[----:B------:R-:W-:Y:S02]  /*08a0*/  ISETP.GE.AND P3, PT, R3, UR7, PT ;  /* 0x0000000703007c0c */ /* 0x000fe4000bf66270 */
[----:B------:R-:W-:Y:S01]  /*08b0*/  ISETP.GT.AND P2, PT, R9, -0x1, !P2 ;  /* 0xffffffff0900780c */ /* 0x000fe20005744270 */
[----:B------:R-:W-:Y:S01]  /*08c0*/  IMAD R9, R10, UR7, R9 ;  /* 0x000000070a097c24 */ /* 0x000fe2000f8e0209 */
[----:B------:R-:W-:Y:S01]  /*08d0*/  ISETP.GT.AND P3, PT, R3, -0x1, !P3 ;  /* 0xffffffff0300780c */ /* 0x000fe20005f64270 */
[----:B------:R-:W-:Y:S01]  /*08e0*/  VIADD R3, R2, UR6 ;  /* 0x0000000602037c36 */ /* 0x000fe20008000000 */
[----:B------:R-:W-:-:S02]  /*08f0*/  ISETP.GE.AND P4, PT, R11, UR7, PT ;  /* 0x000000070b007c0c */ /* 0x000fc4000bf86270 */
[----:B------:R-:W-:Y:S01]  /*0900*/  PLOP3.LUT P2, PT, P1, P2, PT, 0x80, 0x8 ;  /* 0x000000000008781c */ /* 0x000fe20000f45070 */
[----:B--2---:R-:W-:Y:S01]  /*0910*/  IMAD.WIDE R14, R3, 0x4, R14 ;  /* 0x00000004030e7825 */ /* 0x004fe200078e020e */
[C---:B------:R-:W-:Y:S02]  /*0920*/  ISETP.GE.AND P5, PT, R18.reuse, UR7, PT ;  /* 0x0000000712007c0c */ /* 0x040fe4000bfa6270 */
[----:B------:R-:W-:Y:S01]  /*0930*/  ISETP.GT.AND P4, PT, R11, -0x1, !P4 ;  /* 0xffffffff0b00780c */ /* 0x000fe20006784270 */
[----:B---3--:R-:W-:Y:S01]  /*0940*/  IMAD.WIDE R12, R9, 0x4, R12 ;  /* 0x00000004090c7825 */ /* 0x008fe200078e020c */
[----:B------:R-:W-:Y:S02]  /*0950*/  PLOP3.LUT P3, PT, P1, P3, PT, 0x80, 0x8 ;  /* 0x000000000008781c */ /* 0x000fe40000f67070 */
[----:B------:R-:W-:Y:S02]  /*0960*/  ISETP.GT.AND P5, PT, R18, -0x1, !P5 ;  /* 0xffffffff1200780c */ /* 0x000fe40006fa4270 */
[----:B------:R-:W-:-:S02]  /*0970*/  PLOP3.LUT P4, PT, P1, P4, PT, 0x80, 0x8 ;  /* 0x000000000008781c */ /* 0x000fc40000f89070 */
[----:B------:R-:W-:Y:S01]  /*0980*/  PLOP3.LUT P5, PT, P1, P5, PT, 0x80, 0x8 ;  /* 0x000000000008781c */ /* 0x000fe20000fab070 */
[----:B------:R-:W2:Y:S04]  /*0990*/  @P2 LDG.E R3, desc[UR12][R14.64] ;  /* 0x0000000c0e032981 */ /* 0x000ea8000c1e1900 */
[----:B------:R-:W2:Y:S04]  /*09a0*/  @P2 LDG.E R9, desc[UR12][R12.64] ;  /* 0x0000000c0c092981 */ /* 0x000ea8000c1e1900 */
[----:B------:R-:W3:Y:S04]  /*09b0*/  @P3 LDG.E R11, desc[UR12][R14.64+0x4] ;  /* 0x0000040c0e0b3981 */ /* 0x000ee8000c1e1900 */
[----:B------:R-:W3:Y:S04]  /*09c0*/  @P3 LDG.E R18, desc[UR12][R12.64+0x4] ;  /* 0x0000040c0c123981 */ /* 0x000ee8000c1e1900 */
[----:B------:R-:W4:Y:S04]  /*09d0*/  @P4 LDG.E R19, desc[UR12][R14.64+0x8] ;  /* 0x0000080c0e134981 */ /* 0x000f28000c1e1900 */
[----:B------:R-:W4:Y:S04]  /*09e0*/  @P4 LDG.E R20, desc[UR12][R12.64+0x8] ;  /* 0x0000080c0c144981 */ /* 0x000f28000c1e1900 */
[----:B------:R-:W5:Y:S04]  /*09f0*/  @P5 LDG.E R21, desc[UR12][R14.64+0xc] ;  /* 0x00000c0c0e155981 */ /* 0x000f68000c1e1900 */
[----:B------:R-:W5:Y:S01]  /*0a00*/  @P5 LDG.E R22, desc[UR12][R12.64+0xc] ;  /* 0x00000c0c0c165981 */ /* 0x000f62000c1e1900 */
[----:B------:R-:W-:-:S02]  /*0a10*/  VIADD R2, R2, 0x4 ;  /* 0x0000000402027836 */ /* 0x000fc40000000000 */
[----:B--2---:R-:W-:-:S04]  /*0a20*/  @P2 FFMA R8, R3, R9, R8 ;  /* 0x0000000903082223 */ /* 0x004fc80000000008 */
[----:B---3--:R-:W-:-:S04]  /*0a30*/  @P3 FFMA R8, R11, R18, R8 ;  /* 0x000000120b083223 */ /* 0x008fc80000000008 */
[----:B----4-:R-:W-:-:S04]  /*0a40*/  @P4 FFMA R8, R19, R20, R8 ;  /* 0x0000001413084223 */ /* 0x010fc80000000008 */
[----:B-----5:R-:W-:-:S07]  /*0a50*/  @P5 FFMA R8, R21, R22, R8 ;  /* 0x0000001615085223 */ /* 0x020fce0000000008 */
.L_x_3:
[----:B------:R-:W-:Y:S05]  /*0a60*/  BRA.U !UP2, `(.L_x_4) ;  /* 0x000000010a587547 */ /* 0x000fea000b800000 */
[----:B------:R-:W1:Y:S01]  /*0a70*/  LDCU UR7, c[0x0][0x39c] ;  /* 0x00007380ff0777ac */ /* 0x000e620008000800 */
[----:B------:R-:W2:Y:S01]  /*0a80*/  LDC.64 R12, c[0x0][0x388] ;  /* 0x0000e200ff0c7b82 */ /* 0x000ea20000000a00 */
[----:B------:R-:W-:-:S05]  /*0a90*/  IMAD.IADD R3, R7, 0x1, R2 ;  /* 0x0000000107037824 */ /* 0x000fca00078e0202 */
[C---:B------:R-:W-:Y:S02]  /*0aa0*/  IADD3 R9, PT, PT, R3.reuse, 0x1, RZ ;  /* 0x0000000103097810 */ /* 0x040fe40007ffe0ff */
[----:B------:R-:W3:Y:S01]  /*0ab0*/  LDC.64 R14, c[0x0][0x380] ;  /* 0x0000e000ff0e7b82 */ /* 0x000ee20000000a00 */
[----:B-1----:R-:W-:Y:S02]  /*0ac0*/  ISETP.GE.AND P2, PT, R3, UR7, PT ;  /* 0x0000000703007c0c */ /* 0x002fe4000bf46270 */
[----:B------:R-:W-:Y:S02]  /*0ad0*/  ISETP.GE.AND P3, PT, R9, UR7, PT ;  /* 0x0000000709007c0c */ /* 0x000fe4000bf66270 */
[----:B------:R-:W-:Y:S01]  /*0ae0*/  ISETP.GT.AND P2, PT, R3, -0x1, !P2 ;  /* 0xffffffff0300780c */ /* 0x000fe20005744270 */
[----:B------:R-:W-:Y:S01]  /*0af0*/  IMAD R3, R10, UR7, R3 ;  /* 0x000000070a037c24 */ /* 0x000fe2000f8e0203 */
[----:B------:R-:W-:Y:S01]  /*0b00*/  ISETP.GT.AND P3, PT, R9, -0x1, !P3 ;  /* 0xffffffff0900780c */ /* 0x000fe20005f64270 */
[----:B------:R-:W-:Y:S01]  /*0b10*/  VIADD R9, R2, UR6 ;  /* 0x0000000602097c36 */ /* 0x000fe20008000000 */
[----:B------:R-:W-:-:S02]  /*0b20*/  PLOP3.LUT P2, PT, P1, P2, PT, 0x80, 0x8 ;  /* 0x000000000008781c */ /* 0x000fc40000f45070 */
[----:B------:R-:W-:Y:S01]  /*0b30*/  PLOP3.LUT P3, PT, P1, P3, PT, 0x80, 0x8 ;  /* 0x000000000008781c */ /* 0x000fe20000f67070 */
[----:B--2---:R-:W-:-:S04]  /*0b40*/  IMAD.WIDE R12, R9, 0x4, R12 ;  /* 0x00000004090c7825 */ /* 0x004fc800078e020c */
[----:B---3--:R-:W-:-:S06]  /*0b50*/  IMAD.WIDE R14, R3, 0x4, R14 ;  /* 0x00000004030e7825 */ /* 0x008fcc00078e020e */
[----:B------:R-:W2:Y:S04]  /*0b60*/  @P2 LDG.E R3, desc[UR12][R12.64] ;  /* 0x0000000c0c032981 */ /* 0x000ea8000c1e1900 */
[----:B------:R-:W2:Y:S04]  /*0b70*/  @P2 LDG.E R9, desc[UR12][R14.64] ;  /* 0x0000000c0e092981 */ /* 0x000ea8000c1e1900 */
[----:B------:R-:W3:Y:S04]  /*0b80*/  @P3 LDG.E R11, desc[UR12][R12.64+0x4] ;  /* 0x0000040c0c0b3981 */ /* 0x000ee8000c1e1900 */
[----:B------:R-:W3:Y:S01]  /*0b90*/  @P3 LDG.E R18, desc[UR12][R14.64+0x4] ;  /* 0x0000040c0e123981 */ /* 0x000ee2000c1e1900 */
[----:B------:R-:W-:-:S02]  /*0ba0*/  VIADD R2, R2, 0x2 ;  /* 0x0000000202027836 */ /* 0x000fc40000000000 */
[----:B--2---:R-:W-:-:S04]  /*0bb0*/  @P2 FFMA R8, R3, R9, R8 ;  /* 0x0000000903082223 */ /* 0x004fc80000000008 */
[----:B---3--:R-:W-:-:S07]  /*0bc0*/  @P3 FFMA R8, R11, R18, R8 ;  /* 0x000000120b083223 */ /* 0x008fce0000000008 */
.L_x_4:
[----:B------:R-:W-:Y:S01]  /*0bd0*/  IADD3 R9, PT, PT, R7, R2, RZ ;  /* 0x0000000207097210 */ /* 0x000fe20007ffe0ff */
[----:B------:R-:W-:Y:S03]  /*0be0*/  BSSY.RECONVERGENT B0, `(.L_x_5) ;  /* 0x000000e000007945 */ /* 0x000fe60003800200 */
[----:B0-----:R-:W-:-:S04]  /*0bf0*/  ISETP.GE.AND P2, PT, R9, UR14, PT ;  /* 0x0000000e09007c0c */ /* 0x001fc8000bf46270 */
[----:B------:R-:W-:-:S04]  /*0c00*/  ISETP.GT.AND P2, PT, R9, -0x1, !P2 ;  /* 0xffffffff0900780c */ /* 0x000fc80005744270 */
[----:B------:R-:W-:-:S13]  /*0c10*/  PLOP3.LUT P2, PT, P1, P2, PT, 0x80, 0x8 ;  /* 0x000000000008781c */ /* 0x000fda0000f45070 */
[----:B------:R-:W-:Y:S05]  /*0c20*/  @!P2 BRA `(.L_x_6) ;  /* 0x000000000024a947 */ /* 0x000fea0003800000 */
[----:B------:R-:W0:Y:S01]  /*0c30*/  LDC.64 R14, c[0x0][0x388] ;  /* 0x0000e200ff0e7b82 */ /* 0x000e220000000a00 */
[----:B------:R-:W-:Y:S02]  /*0c40*/  VIADD R3, R2, UR6 ;  /* 0x0000000602037c36 */ /* 0x000fe40008000000 */
[----:B------:R-:W-:-:S05]  /*0c50*/  IMAD R9, R10, UR14, R9 ;  /* 0x0000000e0a097c24 */ /* 0x000fca000f8e0209 */
[----:B------:R-:W1:Y:S01]  /*0c60*/  LDC.64 R12, c[0x0][0x380] ;  /* 0x0000e000ff0c7b82 */ /* 0x000e620000000a00 */
[----:B0-----:R-:W-:-:S06]  /*0c70*/  IMAD.WIDE R14, R3, 0x4, R14 ;  /* 0x00000004030e7825 */ /* 0x001fcc00078e020e */
[----:B------:R-:W2:Y:S01]  /*0c80*/  LDG.E R15, desc[UR12][R14.64] ;  /* 0x0000000c0e0f7981 */ /* 0x000ea2000c1e1900 */
[----:B-1----:R-:W-:-:S06]  /*0c90*/  IMAD.WIDE R12, R9, 0x4, R12 ;  /* 0x00000004090c7825 */ /* 0x002fcc00078e020c */
[----:B------:R-:W2:Y:S02]  /*0ca0*/  LDG.E R12, desc[UR12][R12.64] ;  /* 0x0000000c0c0c7981 */ /* 0x000ea4000c1e1900 */
[----:B--2---:R-:W-:-:S07]  /*0cb0*/  FFMA R8, R15, R12, R8 ;  /* 0x0000000c0f087223 */ /* 0x004fce0000000008 */
.L_x_6:
[----:B------:R-:W-:Y:S05]  /*0cc0*/  BSYNC.RECONVERGENT B0 ;  /* 0x0000000000007941 */ /* 0x000fea0003800200 */
.L_x_5:
[----:B------:R-:W-:Y:S05]  /*0cd0*/  BRA.U UP0, `(.L_x_7) ;  /* 0xfffffff500607547 */ /* 0x000fea000b83ffff */
[----:B------:R-:W-:Y:S02]  /*0ce0*/  UISETP.NE.AND UP0, UPT, UR4, UR10, UPT ;  /* 0x0000000a0400728c */ /* 0x000fe4000bf05270 */
[----:B------:R-:W-:-:S07]  /*0cf0*/  UIADD3 UR5, UPT, UPT, UR4, 0x1, URZ ;  /* 0x0000000104057890 */ /* 0x000fce000fffe0ff */
[----:B------:R-:W-:Y:S01]  /*0d00*/  UMOV UR4, UR5 ;  /* 0x0000000500047c82 */ /* 0x000fe20008000000 */
[----:B------:R-:W-:Y:S05]  /*0d10*/  BRA.U UP0, `(.L_x_8) ;  /* 0xfffffff5003c7547 */ /* 0x000fea000b83ffff */
.L_x_0:
[----:B------:R-:W0:Y:S01]  /*0d20*/  LDCU UR5, c[0x0][0x3a0] ;  /* 0x00007400ff0577ac */ /* 0x000e220008000800 */
[----:B------:R-:W1:Y:S01]  /*0d30*/  LDC.64 R2, c[0x0][0x390] ;  /* 0x0000e400ff027b82 */ /* 0x000e620000000a00 */
[----:B0-----:R-:W-:-:S04]  /*0d40*/  IMAD R5, R5, UR5, R0 ;  /* 0x0000000505057c24 */ /* 0x001fc8000f8e0200 */
[----:B------:R-:W-:-:S04]  /*0d50*/  IMAD R5, R5, UR14, R4 ;  /* 0x0000000e05057c24 */ /* 0x000fc8000f8e0204 */
[----:B-1----:R-:W-:-:S05]  /*0d60*/  IMAD.WIDE R2, R5, 0x4, R2 ;  /* 0x0000000405027825 */ /* 0x002fca00078e0202 */
[----:B------:R-:W-:Y:S01]  /*0d70*/  STG.E desc[UR12][R2.64], R8 ;  /* 0x0000000802007986 */ /* 0x000fe2000c10190c */
[----:B------:R-:W-:Y:S05]  /*0d80*/  EXIT ;  /* 0x000000000000794d */ /* 0x000fea0003800000 */
.L_x_9:
[----:B------:R-:W-:-:S00]  /*0d90*/  BRA `(.L_x_9) ;  /* 0xfffffffc00fc7947 */ /* 0x000fc0000383ffff */
[----:B------:R-:W-:-:S00]  /*0da0*/  NOP ;  /* 0x0000000000007918 */ /* 0x000fc00000000000 */
        /* <DEDUP_REMOVED lines=13> */
.L_x_10:


//--------------------- .nv.shared.reserved.0     --------------------------
	.section	.nv.shared.reserved.0,"aw",@nobits
	.weak		__nv_reservedSMEM_offset_0_alias
	.size		__nv_reservedSMEM_offset_0_alias, 0, 64
	.other		__nv_reservedSMEM_offset_0_alias,@"STO_CUDA_RESERVED_SHARED STV_DEFAULT"
__nv_reservedSMEM_offset_0_alias:
	.zero		0
	.zero		64


//--------------------- .nv.constant0._Z26convolution3D_basic_kernelPfS_S_iiii --------------------------
	.section	.nv.constant0._Z26convolution3D_basic_kernelPfS_S_iiii,"a",@progbits
	.sectionflags	@""
	.align	4
.nv.constant0._Z26convolution3D_basic_kernelPfS_S_iiii:
	.zero		936


//--------------------- SYMBOLS --------------------------

	.type		.nv.reservedSmem.offset0,@object
	.size		.nv.reservedSmem.offset0,0x4
